//
// Generated by NVIDIA NVVM Compiler
//
// Compiler Build ID: CL-36424714
// Cuda compilation tools, release 13.0, V13.0.88
// Based on NVVM 20.0.0
//

.version 9.0
.target sm_100
.address_size 64

	// .globl	_Z9globalMaxPi
// _ZZ15interleavingMaxPiE6vals_s has been demoted
// _ZZ13sequentialMaxPiE6vals_s has been demoted

.visible .entry _Z9globalMaxPi(
	.param .u64 .ptr .align 1 _Z9globalMaxPi_param_0
)
{
	.reg .pred 	%p<11>;
	.reg .b32 	%r<41>;
	.reg .b64 	%rd<21>;

	ld.param.u64 	%rd2, [_Z9globalMaxPi_param_0];
	cvta.to.global.u64 	%rd1, %rd2;
	mov.u32 	%r1, %tid.x;
	setp.gt.u32 	%p1, %r1, 499;
	@%p1 bra 	$L__BB0_2;
	shl.b32 	%r2, %r1, 1;
	mul.wide.u32 	%rd3, %r2, 4;
	add.s64 	%rd4, %rd1, %rd3;
	ld.global.u32 	%r3, [%rd4];
	ld.global.u32 	%r4, [%rd4+4];
	max.s32 	%r5, %r3, %r4;
	st.global.u32 	[%rd4], %r5;
$L__BB0_2:
	bar.sync 	0;
	setp.gt.u32 	%p2, %r1, 249;
	@%p2 bra 	$L__BB0_4;
	shl.b32 	%r6, %r1, 2;
	mul.wide.u32 	%rd5, %r6, 4;
	add.s64 	%rd6, %rd1, %rd5;
	ld.global.u32 	%r7, [%rd6];
	ld.global.u32 	%r8, [%rd6+8];
	max.s32 	%r9, %r7, %r8;
	st.global.u32 	[%rd6], %r9;
$L__BB0_4:
	bar.sync 	0;
	setp.gt.u32 	%p3, %r1, 124;
	@%p3 bra 	$L__BB0_6;
	shl.b32 	%r10, %r1, 3;
	mul.wide.u32 	%rd7, %r10, 4;
	add.s64 	%rd8, %rd1, %rd7;
	ld.global.u32 	%r11, [%rd8];
	ld.global.u32 	%r12, [%rd8+16];
	max.s32 	%r13, %r11, %r12;
	st.global.u32 	[%rd8], %r13;
$L__BB0_6:
	bar.sync 	0;
	setp.gt.u32 	%p4, %r1, 62;
	@%p4 bra 	$L__BB0_8;
	shl.b32 	%r14, %r1, 4;
	mul.wide.u32 	%rd9, %r14, 4;
	add.s64 	%rd10, %rd1, %rd9;
	ld.global.u32 	%r15, [%rd10];
	ld.global.u32 	%r16, [%rd10+32];
	max.s32 	%r17, %r15, %r16;
	st.global.u32 	[%rd10], %r17;
$L__BB0_8:
	bar.sync 	0;
	setp.gt.u32 	%p5, %r1, 31;
	@%p5 bra 	$L__BB0_10;
	shl.b32 	%r18, %r1, 5;
	mul.wide.u32 	%rd11, %r18, 4;
	add.s64 	%rd12, %rd1, %rd11;
	ld.global.u32 	%r19, [%rd12];
	ld.global.u32 	%r20, [%rd12+64];
	max.s32 	%r21, %r19, %r20;
	st.global.u32 	[%rd12], %r21;
$L__BB0_10:
	bar.sync 	0;
	setp.gt.u32 	%p6, %r1, 15;
	@%p6 bra 	$L__BB0_12;
	shl.b32 	%r22, %r1, 6;
	mul.wide.u32 	%rd13, %r22, 4;
	add.s64 	%rd14, %rd1, %rd13;
	ld.global.u32 	%r23, [%rd14];
	ld.global.u32 	%r24, [%rd14+128];
	max.s32 	%r25, %r23, %r24;
	st.global.u32 	[%rd14], %r25;
$L__BB0_12:
	bar.sync 	0;
	setp.gt.u32 	%p7, %r1, 7;
	@%p7 bra 	$L__BB0_14;
	shl.b32 	%r26, %r1, 7;
	mul.wide.u32 	%rd15, %r26, 4;
	add.s64 	%rd16, %rd1, %rd15;
	ld.global.u32 	%r27, [%rd16];
	ld.global.u32 	%r28, [%rd16+256];
	max.s32 	%r29, %r27, %r28;
	st.global.u32 	[%rd16], %r29;
$L__BB0_14:
	bar.sync 	0;
	setp.gt.u32 	%p8, %r1, 3;
	@%p8 bra 	$L__BB0_16;
	shl.b32 	%r30, %r1, 8;
	mul.wide.u32 	%rd17, %r30, 4;
	add.s64 	%rd18, %rd1, %rd17;
	ld.global.u32 	%r31, [%rd18];
	ld.global.u32 	%r32, [%rd18+512];
	max.s32 	%r33, %r31, %r32;
	st.global.u32 	[%rd18], %r33;
$L__BB0_16:
	bar.sync 	0;
	setp.gt.u32 	%p9, %r1, 1;
	@%p9 bra 	$L__BB0_18;
	shl.b32 	%r34, %r1, 9;
	mul.wide.u32 	%rd19, %r34, 4;
	add.s64 	%rd20, %rd1, %rd19;
	ld.global.u32 	%r35, [%rd20];
	ld.global.u32 	%r36, [%rd20+1024];
	max.s32 	%r37, %r35, %r36;
	st.global.u32 	[%rd20], %r37;
$L__BB0_18:
	bar.sync 	0;
	setp.ne.s32 	%p10, %r1, 0;
	@%p10 bra 	$L__BB0_20;
	ld.global.u32 	%r38, [%rd1];
	ld.global.u32 	%r39, [%rd1+2048];
	max.s32 	%r40, %r38, %r39;
	st.global.u32 	[%rd1], %r40;
$L__BB0_20:
	bar.sync 	0;
	ret;

}
	// .globl	_Z15interleavingMaxPi
.visible .entry _Z15interleavingMaxPi(
	.param .u64 .ptr .align 1 _Z15interleavingMaxPi_param_0
)
{
	.reg .pred 	%p<12>;
	.reg .b32 	%r<47>;
	.reg .b64 	%rd<5>;
	// demoted variable
	.shared .align 4 .b8 _ZZ15interleavingMaxPiE6vals_s[4000];
	ld.param.u64 	%rd2, [_Z15interleavingMaxPi_param_0];
	cvta.to.global.u64 	%rd1, %rd2;
	mov.u32 	%r1, %tid.x;
	mul.wide.u32 	%rd3, %r1, 4;
	add.s64 	%rd4, %rd1, %rd3;
	ld.global.u32 	%r3, [%rd4];
	shl.b32 	%r4, %r1, 2;
	mov.u32 	%r5, _ZZ15interleavingMaxPiE6vals_s;
	add.s32 	%r2, %r5, %r4;
	st.shared.u32 	[%r2], %r3;
	bar.sync 	0;
	setp.gt.u32 	%p1, %r1, 499;
	@%p1 bra 	$L__BB1_2;
	add.s32 	%r7, %r2, %r4;
	ld.shared.u32 	%r8, [%r7];
	ld.shared.u32 	%r9, [%r7+4];
	max.s32 	%r10, %r8, %r9;
	st.shared.u32 	[%r7], %r10;
$L__BB1_2:
	bar.sync 	0;
	setp.gt.u32 	%p2, %r1, 249;
	@%p2 bra 	$L__BB1_4;
	mad.lo.s32 	%r11, %r1, 12, %r2;
	ld.shared.u32 	%r12, [%r11];
	ld.shared.u32 	%r13, [%r11+8];
	max.s32 	%r14, %r12, %r13;
	st.shared.u32 	[%r11], %r14;
$L__BB1_4:
	bar.sync 	0;
	setp.gt.u32 	%p3, %r1, 124;
	@%p3 bra 	$L__BB1_6;
	mad.lo.s32 	%r15, %r1, 28, %r2;
	ld.shared.u32 	%r16, [%r15];
	ld.shared.u32 	%r17, [%r15+16];
	max.s32 	%r18, %r16, %r17;
	st.shared.u32 	[%r15], %r18;
$L__BB1_6:
	bar.sync 	0;
	setp.gt.u32 	%p4, %r1, 62;
	@%p4 bra 	$L__BB1_8;
	mad.lo.s32 	%r19, %r1, 60, %r2;
	ld.shared.u32 	%r20, [%r19];
	ld.shared.u32 	%r21, [%r19+32];
	max.s32 	%r22, %r20, %r21;
	st.shared.u32 	[%r19], %r22;
$L__BB1_8:
	bar.sync 	0;
	setp.gt.u32 	%p5, %r1, 31;
	@%p5 bra 	$L__BB1_10;
	mad.lo.s32 	%r23, %r1, 124, %r2;
	ld.shared.u32 	%r24, [%r23];
	ld.shared.u32 	%r25, [%r23+64];
	max.s32 	%r26, %r24, %r25;
	st.shared.u32 	[%r23], %r26;
$L__BB1_10:
	bar.sync 	0;
	setp.gt.u32 	%p6, %r1, 15;
	@%p6 bra 	$L__BB1_12;
	mad.lo.s32 	%r27, %r1, 252, %r2;
	ld.shared.u32 	%r28, [%r27];
	ld.shared.u32 	%r29, [%r27+128];
	max.s32 	%r30, %r28, %r29;
	st.shared.u32 	[%r27], %r30;
$L__BB1_12:
	bar.sync 	0;
	setp.gt.u32 	%p7, %r1, 7;
	@%p7 bra 	$L__BB1_14;
	mad.lo.s32 	%r31, %r1, 508, %r2;
	ld.shared.u32 	%r32, [%r31];
	ld.shared.u32 	%r33, [%r31+256];
	max.s32 	%r34, %r32, %r33;
	st.shared.u32 	[%r31], %r34;
$L__BB1_14:
	bar.sync 	0;
	setp.gt.u32 	%p8, %r1, 3;
	@%p8 bra 	$L__BB1_16;
	mad.lo.s32 	%r35, %r1, 1020, %r2;
	ld.shared.u32 	%r36, [%r35];
	ld.shared.u32 	%r37, [%r35+512];
	max.s32 	%r38, %r36, %r37;
	st.shared.u32 	[%r35], %r38;
$L__BB1_16:
	bar.sync 	0;
	setp.gt.u32 	%p9, %r1, 1;
	@%p9 bra 	$L__BB1_18;
	mad.lo.s32 	%r39, %r1, 2044, %r2;
	ld.shared.u32 	%r40, [%r39];
	ld.shared.u32 	%r41, [%r39+1024];
	max.s32 	%r42, %r40, %r41;
	st.shared.u32 	[%r39], %r42;
$L__BB1_18:
	bar.sync 	0;
	setp.ne.s32 	%p10, %r1, 0;
	@%p10 bra 	$L__BB1_20;
	ld.shared.u32 	%r43, [_ZZ15interleavingMaxPiE6vals_s];
	ld.shared.u32 	%r44, [_ZZ15interleavingMaxPiE6vals_s+2048];
	max.s32 	%r45, %r43, %r44;
	st.shared.u32 	[_ZZ15interleavingMaxPiE6vals_s], %r45;
$L__BB1_20:
	setp.ne.s32 	%p11, %r1, 0;
	bar.sync 	0;
	@%p11 bra 	$L__BB1_22;
	ld.shared.u32 	%r46, [_ZZ15interleavingMaxPiE6vals_s];
	st.global.u32 	[%rd1], %r46;
$L__BB1_22:
	ret;

}
	// .globl	_Z13sequentialMaxPi
.visible .entry _Z13sequentialMaxPi(
	.param .u64 .ptr .align 1 _Z13sequentialMaxPi_param_0
)
{
	.reg .pred 	%p<11>;
	.reg .b32 	%r<34>;
	.reg .b64 	%rd<5>;
	// demoted variable
	.shared .align 4 .b8 _ZZ13sequentialMaxPiE6vals_s[4000];
	ld.param.u64 	%rd2, [_Z13sequentialMaxPi_param_0];
	cvta.to.global.u64 	%rd1, %rd2;
	mov.u32 	%r1, %tid.x;
	mul.wide.u32 	%rd3, %r1, 4;
	add.s64 	%rd4, %rd1, %rd3;
	ld.global.u32 	%r3, [%rd4];
	shl.b32 	%r4, %r1, 2;
	mov.u32 	%r5, _ZZ13sequentialMaxPiE6vals_s;
	add.s32 	%r2, %r5, %r4;
	st.shared.u32 	[%r2], %r3;
	bar.sync 	0;
	setp.gt.u32 	%p1, %r1, 499;
	@%p1 bra 	$L__BB2_2;
	ld.shared.u32 	%r6, [%r2];
	ld.shared.u32 	%r7, [%r2+2000];
	max.s32 	%r8, %r6, %r7;
	st.shared.u32 	[%r2], %r8;
$L__BB2_2:
	bar.sync 	0;
	setp.gt.u32 	%p2, %r1, 249;
	@%p2 bra 	$L__BB2_4;
	ld.shared.u32 	%r9, [%r2];
	ld.shared.u32 	%r10, [%r2+1000];
	max.s32 	%r11, %r9, %r10;
	st.shared.u32 	[%r2], %r11;
$L__BB2_4:
	bar.sync 	0;
	setp.gt.u32 	%p3, %r1, 124;
	@%p3 bra 	$L__BB2_6;
	ld.shared.u32 	%r12, [%r2];
	ld.shared.u32 	%r13, [%r2+500];
	max.s32 	%r14, %r12, %r13;
	st.shared.u32 	[%r2], %r14;
$L__BB2_6:
	bar.sync 	0;
	setp.gt.u32 	%p4, %r1, 61;
	@%p4 bra 	$L__BB2_8;
	ld.shared.u32 	%r15, [%r2];
	ld.shared.u32 	%r16, [%r2+248];
	max.s32 	%r17, %r15, %r16;
	st.shared.u32 	[%r2], %r17;
$L__BB2_8:
	bar.sync 	0;
	setp.gt.u32 	%p5, %r1, 30;
	@%p5 bra 	$L__BB2_10;
	ld.shared.u32 	%r18, [%r2];
	ld.shared.u32 	%r19, [%r2+124];
	max.s32 	%r20, %r18, %r19;
	st.shared.u32 	[%r2], %r20;
$L__BB2_10:
	bar.sync 	0;
	setp.gt.u32 	%p6, %r1, 14;
	@%p6 bra 	$L__BB2_12;
	ld.shared.u32 	%r21, [%r2];
	ld.shared.u32 	%r22, [%r2+60];
	max.s32 	%r23, %r21, %r22;
	st.shared.u32 	[%r2], %r23;
$L__BB2_12:
	bar.sync 	0;
	setp.gt.u32 	%p7, %r1, 6;
	@%p7 bra 	$L__BB2_14;
	ld.shared.u32 	%r24, [%r2];
	ld.shared.u32 	%r25, [%r2+28];
	max.s32 	%r26, %r24, %r25;
	st.shared.u32 	[%r2], %r26;
$L__BB2_14:
	bar.sync 	0;
	setp.gt.u32 	%p8, %r1, 2;
	@%p8 bra 	$L__BB2_16;
	ld.shared.u32 	%r27, [%r2];
	ld.shared.u32 	%r28, [%r2+12];
	max.s32 	%r29, %r27, %r28;
	st.shared.u32 	[%r2], %r29;
$L__BB2_16:
	bar.sync 	0;
	setp.ne.s32 	%p9, %r1, 0;
	@%p9 bra 	$L__BB2_18;
	ld.shared.u32 	%r30, [%r2];
	ld.shared.u32 	%r31, [_ZZ13sequentialMaxPiE6vals_s+4];
	max.s32 	%r32, %r30, %r31;
	st.shared.u32 	[%r2], %r32;
$L__BB2_18:
	setp.ne.s32 	%p10, %r1, 0;
	bar.sync 	0;
	@%p10 bra 	$L__BB2_20;
	ld.shared.u32 	%r33, [_ZZ13sequentialMaxPiE6vals_s];
	st.global.u32 	[%rd1], %r33;
$L__BB2_20:
	ret;

}


// ===== COMPILED SASS (sm_100) =====

	.target	sm_100

	.elftype	@"ET_EXEC"


//--------------------- .note.nv.tkinfo           --------------------------
	.section	.note.nv.tkinfo,"",@"SHT_NOTE"
	.sectionflags	@"SHF_NOTE_NV_TKINFO"
	.tkinfo
        /*0018*/ 	.word	0x00000002
        /*0030*/ 	.string	""
        /*0030*/ 	.string	"ptxas"
        /*0030*/ 	.string	"Cuda compilation tools, release 13.0, V13.0.88"
        /*0030*/ 	.string	"Build cuda_13.0.r13.0/compiler.36424714_0"
        /*0030*/ 	.string	"-arch sm_100 -m 64 "



//--------------------- .note.nv.cuinfo           --------------------------
	.section	.note.nv.cuinfo,"",@"SHT_NOTE"
	.sectionflags	@"SHF_NOTE_NV_CUINFO"
        /*0018*/ 	.short	0x0002
        /*001a*/ 	.short	0x0064
        /*001c*/ 	.short	0x0082
	.zero		2


//--------------------- .nv.info                  --------------------------
	.section	.nv.info,"",@"SHT_CUDA_INFO"
	.align	4


	//----- nvinfo : EIATTR_REGCOUNT
	.align		4
        /*0000*/ 	.byte	0x04, 0x2f
        /*0002*/ 	.short	(.L_1 - .L_0)
	.align		4
.L_0:
        /*0004*/ 	.word	index@(_Z9globalMaxPi)
        /*0008*/ 	.word	0x00000010


	//----- nvinfo : EIATTR_FRAME_SIZE
	.align		4
.L_1:
        /*000c*/ 	.byte	0x04, 0x11
        /*000e*/ 	.short	(.L_3 - .L_2)
	.align		4
.L_2:
        /*0010*/ 	.word	index@(_Z9globalMaxPi)
        /*0014*/ 	.word	0x00000000


	//----- nvinfo : EIATTR_REGCOUNT
	.align		4
.L_3:
        /*0018*/ 	.byte	0x04, 0x2f
        /*001a*/ 	.short	(.L_5 - .L_4)
	.align		4
.L_4:
        /*001c*/ 	.word	index@(_Z15interleavingMaxPi)
        /*0020*/ 	.word	0x0000000e


	//----- nvinfo : EIATTR_FRAME_SIZE
	.align		4
.L_5:
        /*0024*/ 	.byte	0x04, 0x11
        /*0026*/ 	.short	(.L_7 - .L_6)
	.align		4
.L_6:
        /*0028*/ 	.word	index@(_Z15interleavingMaxPi)
        /*002c*/ 	.word	0x00000000


	//----- nvinfo : EIATTR_REGCOUNT
	.align		4
.L_7:
        /*0030*/ 	.byte	0x04, 0x2f
        /*0032*/ 	.short	(.L_9 - .L_8)
	.align		4
.L_8:
        /*0034*/ 	.word	index@(_Z13sequentialMaxPi)
        /*0038*/ 	.word	0x0000000a


	//----- nvinfo : EIATTR_FRAME_SIZE
	.align		4
.L_9:
        /*003c*/ 	.byte	0x04, 0x11
        /*003e*/ 	.short	(.L_11 - .L_10)
	.align		4
.L_10:
        /*0040*/ 	.word	index@(_Z13sequentialMaxPi)
        /*0044*/ 	.word	0x00000000


	//----- nvinfo : EIATTR_MIN_STACK_SIZE
	.align		4
.L_11:
        /*0048*/ 	.byte	0x04, 0x12
        /*004a*/ 	.short	(.L_13 - .L_12)
	.align		4
.L_12:
        /*004c*/ 	.word	index@(_Z13sequentialMaxPi)
        /*0050*/ 	.word	0x00000000


	//----- nvinfo : EIATTR_MIN_STACK_SIZE
	.align		4
.L_13:
        /*0054*/ 	.byte	0x04, 0x12
        /*0056*/ 	.short	(.L_15 - .L_14)
	.align		4
.L_14:
        /*0058*/ 	.word	index@(_Z15interleavingMaxPi)
        /*005c*/ 	.word	0x00000000


	//----- nvinfo : EIATTR_MIN_STACK_SIZE
	.align		4
.L_15:
        /*0060*/ 	.byte	0x04, 0x12
        /*0062*/ 	.short	(.L_17 - .L_16)
	.align		4
.L_16:
        /*0064*/ 	.word	index@(_Z9globalMaxPi)
        /*0068*/ 	.word	0x00000000
.L_17:


//--------------------- .nv.compat                --------------------------
	.section	.nv.compat,"",@"SHT_CUDA_COMPAT_INFO"
	.align	4
        /*0000*/ 	.byte	0x02, 0x09, 0x00, 0x00, 0x02, 0x02, 0x01, 0x00, 0x02, 0x05, 0x05, 0x00, 0x03, 0x07, 0x01, 0x01
        /*0010*/ 	.byte	0x02, 0x03, 0x00, 0x00, 0x02, 0x06, 0x01, 0x00, 0x04, 0x0b, 0x08, 0x00, 0x09, 0x00, 0x00, 0x00
        /*0020*/ 	.byte	0x00, 0x00, 0x00, 0x00


//--------------------- .nv.info._Z13sequentialMaxPi --------------------------
	.section	.nv.info._Z13sequentialMaxPi,"",@"SHT_CUDA_INFO"
	.sectionflags	@""
	.align	4


	//----- nvinfo : EIATTR_CUDA_API_VERSION
	.align		4
        /*0000*/ 	.byte	0x04, 0x37
        /*0002*/ 	.short	(.L_19 - .L_18)
.L_18:
        /*0004*/ 	.word	0x00000082


	//----- nvinfo : EIATTR_KPARAM_INFO
	.align		4
.L_19:
        /*0008*/ 	.byte	0x04, 0x17
        /*000a*/ 	.short	(.L_21 - .L_20)
.L_20:
        /*000c*/ 	.word	0x00000000
        /*0010*/ 	.short	0x0000
        /*0012*/ 	.short	0x0000
        /*0014*/ 	.byte	0x00, 0xf5, 0x21, 0x00


	//----- nvinfo : EIATTR_SPARSE_MMA_MASK
	.align		4
.L_21:
        /*0018*/ 	.byte	0x03, 0x50
        /*001a*/ 	.short	0x0000


	//----- nvinfo : EIATTR_MAXREG_COUNT
	.align		4
        /*001c*/ 	.byte	0x03, 0x1b
        /*001e*/ 	.short	0x00ff


	//----- nvinfo : EIATTR_NUM_BARRIERS
	.align		4
        /*0020*/ 	.byte	0x02, 0x4c
        /*0022*/ 	.byte	0x01
	.zero		1


	//----- nvinfo : EIATTR_MERCURY_ISA_VERSION
	.align		4
        /*0024*/ 	.byte	0x03, 0x5f
        /*0026*/ 	.short	0x0101


	//----- nvinfo : EIATTR_VRC_CTA_INIT_COUNT
	.align		4
        /*0028*/ 	.byte	0x02, 0x4a
	.zero		1
	.zero		1


	//----- nvinfo : EIATTR_EXIT_INSTR_OFFSETS
	.align		4
        /*002c*/ 	.byte	0x04, 0x1c
        /*002e*/ 	.short	(.L_23 - .L_22)


	//   ....[0]....
.L_22:
        /*0030*/ 	.word	0x00000420


	//   ....[1]....
        /*0034*/ 	.word	0x00000460


	//----- nvinfo : EIATTR_CBANK_PARAM_SIZE
	.align		4
.L_23:
        /*0038*/ 	.byte	0x03, 0x19
        /*003a*/ 	.short	0x0008


	//----- nvinfo : EIATTR_PARAM_CBANK
	.align		4
        /*003c*/ 	.byte	0x04, 0x0a
        /*003e*/ 	.short	(.L_25 - .L_24)
	.align		4
.L_24:
        /*0040*/ 	.word	index@(.nv.constant0._Z13sequentialMaxPi)
        /*0044*/ 	.short	0x0380
        /*0046*/ 	.short	0x0008


	//----- nvinfo : EIATTR_SW_WAR
	.align		4
.L_25:
        /*0048*/ 	.byte	0x04, 0x36
        /*004a*/ 	.short	(.L_27 - .L_26)
.L_26:
        /*004c*/ 	.word	0x00000008
.L_27:


//--------------------- .nv.info._Z15interleavingMaxPi --------------------------
	.section	.nv.info._Z15interleavingMaxPi,"",@"SHT_CUDA_INFO"
	.sectionflags	@""
	.align	4


	//----- nvinfo : EIATTR_CUDA_API_VERSION
	.align		4
        /*0000*/ 	.byte	0x04, 0x37
        /*0002*/ 	.short	(.L_29 - .L_28)
.L_28:
        /*0004*/ 	.word	0x00000082


	//----- nvinfo : EIATTR_KPARAM_INFO
	.align		4
.L_29:
        /*0008*/ 	.byte	0x04, 0x17
        /*000a*/ 	.short	(.L_31 - .L_30)
.L_30:
        /*000c*/ 	.word	0x00000000
        /*0010*/ 	.short	0x0000
        /*0012*/ 	.short	0x0000
        /*0014*/ 	.byte	0x00, 0xf5, 0x21, 0x00


	//----- nvinfo : EIATTR_SPARSE_MMA_MASK
	.align		4
.L_31:
        /*0018*/ 	.byte	0x03, 0x50
        /*001a*/ 	.short	0x0000


	//----- nvinfo : EIATTR_MAXREG_COUNT
	.align		4
        /*001c*/ 	.byte	0x03, 0x1b
        /*001e*/ 	.short	0x00ff


	//----- nvinfo : EIATTR_NUM_BARRIERS
	.align		4
        /*0020*/ 	.byte	0x02, 0x4c
        /*0022*/ 	.byte	0x01
	.zero		1


	//----- nvinfo : EIATTR_MERCURY_ISA_VERSION
	.align		4
        /*0024*/ 	.byte	0x03, 0x5f
        /*0026*/ 	.short	0x0101


	//----- nvinfo : EIATTR_VRC_CTA_INIT_COUNT
	.align		4
        /*0028*/ 	.byte	0x02, 0x4a
	.zero		1
	.zero		1


	//----- nvinfo : EIATTR_EXIT_INSTR_OFFSETS
	.align		4
        /*002c*/ 	.byte	0x04, 0x1c
        /*002e*/ 	.short	(.L_33 - .L_32)


	//   ....[0]....
.L_32:
        /*0030*/ 	.word	0x00000510


	//   ....[1]....
        /*0034*/ 	.word	0x00000550


	//----- nvinfo : EIATTR_CBANK_PARAM_SIZE
	.align		4
.L_33:
        /*0038*/ 	.byte	0x03, 0x19
        /*003a*/ 	.short	0x0008


	//----- nvinfo : EIATTR_PARAM_CBANK
	.align		4
        /*003c*/ 	.byte	0x04, 0x0a
        /*003e*/ 	.short	(.L_35 - .L_34)
	.align		4
.L_34:
        /*0040*/ 	.word	index@(.nv.constant0._Z15interleavingMaxPi)
        /*0044*/ 	.short	0x0380
        /*0046*/ 	.short	0x0008


	//----- nvinfo : EIATTR_SW_WAR
	.align		4
.L_35:
        /*0048*/ 	.byte	0x04, 0x36
        /*004a*/ 	.short	(.L_37 - .L_36)
.L_36:
        /*004c*/ 	.word	0x00000008
.L_37:


//--------------------- .nv.info._Z9globalMaxPi   --------------------------
	.section	.nv.info._Z9globalMaxPi,"",@"SHT_CUDA_INFO"
	.sectionflags	@""
	.align	4


	//----- nvinfo : EIATTR_CUDA_API_VERSION
	.align		4
        /*0000*/ 	.byte	0x04, 0x37
        /*0002*/ 	.short	(.L_39 - .L_38)
.L_38:
        /*0004*/ 	.word	0x00000082


	//----- nvinfo : EIATTR_KPARAM_INFO
	.align		4
.L_39:
        /*0008*/ 	.byte	0x04, 0x17
        /*000a*/ 	.short	(.L_41 - .L_40)
.L_40:
        /*000c*/ 	.word	0x00000000
        /*0010*/ 	.short	0x0000
        /*0012*/ 	.short	0x0000
        /*0014*/ 	.byte	0x00, 0xf5, 0x21, 0x00


	//----- nvinfo : EIATTR_SPARSE_MMA_MASK
	.align		4
.L_41:
        /*0018*/ 	.byte	0x03, 0x50
        /*001a*/ 	.short	0x0000


	//----- nvinfo : EIATTR_MAXREG_COUNT
	.align		4
        /*001c*/ 	.byte	0x03, 0x1b
        /*001e*/ 	.short	0x00ff


	//----- nvinfo : EIATTR_NUM_BARRIERS
	.align		4
        /*0020*/ 	.byte	0x02, 0x4c
        /*0022*/ 	.byte	0x01
	.zero		1


	//----- nvinfo : EIATTR_MERCURY_ISA_VERSION
	.align		4
        /*0024*/ 	.byte	0x03, 0x5f
        /*0026*/ 	.short	0x0101


	//----- nvinfo : EIATTR_VRC_CTA_INIT_COUNT
	.align		4
        /*0028*/ 	.byte	0x02, 0x4a
	.zero		1
	.zero		1


	//----- nvinfo : EIATTR_EXIT_INSTR_OFFSETS
	.align		4
        /*002c*/ 	.byte	0x04, 0x1c
        /*002e*/ 	.short	(.L_43 - .L_42)


	//   ....[0]....
.L_42:
        /*0030*/ 	.word	0x00000610


	//----- nvinfo : EIATTR_CRS_STACK_SIZE
	.align		4
.L_43:
        /*0034*/ 	.byte	0x04, 0x1e
        /*0036*/ 	.short	(.L_45 - .L_44)
.L_44:
        /*0038*/ 	.word	0x00000000


	//----- nvinfo : EIATTR_CBANK_PARAM_SIZE
	.align		4
.L_45:
        /*003c*/ 	.byte	0x03, 0x19
        /*003e*/ 	.short	0x0008


	//----- nvinfo : EIATTR_PARAM_CBANK
	.align		4
        /*0040*/ 	.byte	0x04, 0x0a
        /*0042*/ 	.short	(.L_47 - .L_46)
	.align		4
.L_46:
        /*0044*/ 	.word	index@(.nv.constant0._Z9globalMaxPi)
        /*0048*/ 	.short	0x0380
        /*004a*/ 	.short	0x0008


	//----- nvinfo : EIATTR_SW_WAR
	.align		4
.L_47:
        /*004c*/ 	.byte	0x04, 0x36
        /*004e*/ 	.short	(.L_49 - .L_48)
.L_48:
        /*0050*/ 	.word	0x00000008
.L_49:


//--------------------- .nv.callgraph             --------------------------
	.section	.nv.callgraph,"",@"SHT_CUDA_CALLGRAPH"
	.align	4
	.sectionentsize	8
	.align		4
        /*0000*/ 	.word	0x00000000
	.align		4
        /*0004*/ 	.word	0xffffffff
	.align		4
        /*0008*/ 	.word	0x00000000
	.align		4
        /*000c*/ 	.word	0xfffffffe
	.align		4
        /*0010*/ 	.word	0x00000000
	.align		4
        /*0014*/ 	.word	0xfffffffd
	.align		4
        /*0018*/ 	.word	0x00000000
	.align		4
        /*001c*/ 	.word	0xfffffffc


//--------------------- .text._Z13sequentialMaxPi --------------------------
	.section	.text._Z13sequentialMaxPi,"ax",@progbits
	.align	128
        .global         _Z13sequentialMaxPi
        .type           _Z13sequentialMaxPi,@function
        .size           _Z13sequentialMaxPi,(.L_x_7 - _Z13sequentialMaxPi)
        .other          _Z13sequentialMaxPi,@"STO_CUDA_ENTRY STV_DEFAULT"
_Z13sequentialMaxPi:
.text._Z13sequentialMaxPi:
[----:B------:R-:W-:Y:S01]  /*0000*/  LDC R1, c[0x0][0x37c] ;  /* 0x0000df00ff017b82 */ /* 0x000fe20000000800 */
[----:B------:R-:W0:Y:S07]  /*0010*/  S2R R0, SR_TID.X ;  /* 0x0000000000007919 */ /* 0x000e2e0000002100 */
[----:B------:R-:W0:Y:S01]  /*0020*/  LDC.64 R4, c[0x0][0x380] ;  /* 0x0000e000ff047b82 */ /* 0x000e220000000a00 */
[----:B------:R-:W1:Y:S01]  /*0030*/  LDCU.64 UR6, c[0x0][0x358] ;  /* 0x00006b00ff0677ac */ /* 0x000e620008000a00 */
[----:B0-----:R-:W-:-:S06]  /*0040*/  IMAD.WIDE.U32 R4, R0, 0x4, R4 ;  /* 0x0000000400047825 */ /* 0x001fcc00078e0004 */
[----:B-1----:R-:W2:Y:S01]  /*0050*/  LDG.E R5, desc[UR6][R4.64] ;  /* 0x0000000604057981 */ /* 0x002ea2000c1e1900 */
[----:B------:R-:W0:Y:S01]  /*0060*/  S2UR UR5, SR_CgaCtaId ;  /* 0x00000000000579c3 */ /* 0x000e220000008800 */
[----:B------:R-:W-:Y:S01]  /*0070*/  UMOV UR4, 0x400 ;  /* 0x0000040000047882 */ /* 0x000fe20000000000 */
[C---:B------:R-:W-:Y:S02]  /*0080*/  ISETP.GT.U32.AND P0, PT, R0.reuse, 0x1f3, PT ;  /* 0x000001f30000780c */ /* 0x040fe40003f04070 */
[----:B------:R-:W-:Y:S01]  /*0090*/  ISETP.GT.U32.AND P1, PT, R0, 0xf9, PT ;  /* 0x000000f90000780c */ /* 0x000fe20003f24070 */
[----:B0-----:R-:W-:-:S06]  /*00a0*/  ULEA UR4, UR5, UR4, 0x18 ;  /* 0x0000000405047291 */ /* 0x001fcc000f8ec0ff */
[----:B------:R-:W-:-:S05]  /*00b0*/  LEA R2, R0, UR4, 0x2 ;  /* 0x0000000400027c11 */ /* 0x000fca000f8e10ff */
[----:B--2---:R-:W-:Y:S01]  /*00c0*/  STS [R2], R5 ;  /* 0x0000000502007388 */ /* 0x004fe20000000800 */
[----:B------:R-:W-:Y:S06]  /*00d0*/  BAR.SYNC.DEFER_BLOCKING 0x0 ;  /* 0x0000000000007b1d */ /* 0x000fec0000010000 */
[----:B------:R-:W-:Y:S04]  /*00e0*/  @!P0 LDS R3, [R2] ;  /* 0x0000000002038984 */ /* 0x000fe80000000800 */
[----:B------:R-:W0:Y:S02]  /*00f0*/  @!P0 LDS R6, [R2+0x7d0] ;  /* 0x0007d00002068984 */ /* 0x000e240000000800 */
[----:B0-----:R-:W-:-:S05]  /*0100*/  @!P0 VIMNMX R3, PT, PT, R3, R6, !PT ;  /* 0x0000000603038248 */ /* 0x001fca0007fe0100 */
[----:B------:R-:W-:Y:S01]  /*0110*/  @!P0 STS [R2], R3 ;  /* 0x0000000302008388 */ /* 0x000fe20000000800 */
[----:B------:R-:W-:Y:S01]  /*0120*/  BAR.SYNC.DEFER_BLOCKING 0x0 ;  /* 0x0000000000007b1d */ /* 0x000fe20000010000 */
[----:B------:R-:W-:-:S05]  /*0130*/  ISETP.GT.U32.AND P0, PT, R0, 0x7c, PT ;  /* 0x0000007c0000780c */ /* 0x000fca0003f04070 */
        /* <DEDUP_REMOVED lines=35> */
[----:B------:R-:W-:-:S05]  /*0370*/  ISETP.NE.AND P0, PT, R0, RZ, PT ;  /* 0x000000ff0000720c */ /* 0x000fca0003f05270 */
[----:B------:R-:W-:Y:S04]  /*0380*/  @!P1 LDS R4, [R2] ;  /* 0x0000000002049984 */ /* 0x000fe80000000800 */
[----:B------:R-:W0:Y:S02]  /*0390*/  @!P1 LDS R7, [R2+0xc] ;  /* 0x00000c0002079984 */ /* 0x000e240000000800 */
[----:B0-----:R-:W-:-:S05]  /*03a0*/  @!P1 VIMNMX R7, PT, PT, R4, R7, !PT ;  /* 0x0000000704079248 */ /* 0x001fca0007fe0100 */
[----:B------:R-:W-:Y:S01]  /*03b0*/  @!P1 STS [R2], R7 ;  /* 0x0000000702009388 */ /* 0x000fe20000000800 */
[----:B------:R-:W-:Y:S06]  /*03c0*/  BAR.SYNC.DEFER_BLOCKING 0x0 ;  /* 0x0000000000007b1d */ /* 0x000fec0000010000 */
[----:B------:R-:W-:Y:S04]  /*03d0*/  @!P0 LDS R0, [R2] ;  /* 0x0000000002008984 */ /* 0x000fe80000000800 */
[----:B------:R-:W0:Y:S02]  /*03e0*/  @!P0 LDS R5, [UR4+0x4] ;  /* 0x00000404ff058984 */ /* 0x000e240008000800 */
[----:B0-----:R-:W-:-:S05]  /*03f0*/  @!P0 VIMNMX R5, PT, PT, R0, R5, !PT ;  /* 0x0000000500058248 */ /* 0x001fca0007fe0100 */
[----:B------:R0:W-:Y:S01]  /*0400*/  @!P0 STS [R2], R5 ;  /* 0x0000000502008388 */ /* 0x0001e20000000800 */
[----:B------:R-:W-:Y:S06]  /*0410*/  BAR.SYNC.DEFER_BLOCKING 0x0 ;  /* 0x0000000000007b1d */ /* 0x000fec0000010000 */
[----:B------:R-:W-:Y:S05]  /*0420*/  @P0 EXIT ;  /* 0x000000000000094d */ /* 0x000fea0003800000 */
[----:B0-----:R-:W0:Y:S01]  /*0430*/  LDS R5, [UR4] ;  /* 0x00000004ff057984 */ /* 0x001e220008000800 */
[----:B------:R-:W0:Y:S03]  /*0440*/  LDC.64 R2, c[0x0][0x380] ;  /* 0x0000e000ff027b82 */ /* 0x000e260000000a00 */
[----:B0-----:R-:W-:Y:S01]  /*0450*/  STG.E desc[UR6][R2.64], R5 ;  /* 0x0000000502007986 */ /* 0x001fe2000c101906 */
[----:B------:R-:W-:Y:S05]  /*0460*/  EXIT ;  /* 0x000000000000794d */ /* 0x000fea0003800000 */
.L_x_0:
[----:B------:R-:W-:-:S00]  /*0470*/  BRA `(.L_x_0) ;  /* 0xfffffffc00fc7947 */ /* 0x000fc0000383ffff */
[----:B------:R-:W-:-:S00]  /*0480*/  NOP ;  /* 0x0000000000007918 */ /* 0x000fc00000000000 */
[----:B------:R-:W-:-:S00]  /*0490*/  NOP ;  /* 0x0000000000007918 */ /* 0x000fc00000000000 */
[----:B------:R-:W-:-:S00]  /*04a0*/  NOP ;  /* 0x0000000000007918 */ /* 0x000fc00000000000 */
[----:B------:R-:W-:-:S00]  /*04b0*/  NOP ;  /* 0x0000000000007918 */ /* 0x000fc00000000000 */
[----:B------:R-:W-:-:S00]  /*04c0*/  NOP ;  /* 0x0000000000007918 */ /* 0x000fc00000000000 */
[----:B------:R-:W-:-:S00]  /*04d0*/  NOP ;  /* 0x0000000000007918 */ /* 0x000fc00000000000 */
[----:B------:R-:W-:-:S00]  /*04e0*/  NOP ;  /* 0x0000000000007918 */ /* 0x000fc00000000000 */
[----:B------:R-:W-:-:S00]  /*04f0*/  NOP ;  /* 0x0000000000007918 */ /* 0x000fc00000000000 */
.L_x_7:


//--------------------- .text._Z15interleavingMaxPi --------------------------
	.section	.text._Z15interleavingMaxPi,"ax",@progbits
	.align	128
        .global         _Z15interleavingMaxPi
        .type           _Z15interleavingMaxPi,@function
        .size           _Z15interleavingMaxPi,(.L_x_8 - _Z15interleavingMaxPi)
        .other          _Z15interleavingMaxPi,@"STO_CUDA_ENTRY STV_DEFAULT"
_Z15interleavingMaxPi:
.text._Z15interleavingMaxPi:
[----:B------:R-:W-:Y:S01]  /*0000*/  LDC R1, c[0x0][0x37c] ;  /* 0x0000df00ff017b82 */ /* 0x000fe20000000800 */
[----:B------:R-:W0:Y:S07]  /*0010*/  S2R R0, SR_TID.X ;  /* 0x0000000000007919 */ /* 0x000e2e0000002100 */
[----:B------:R-:W0:Y:S01]  /*0020*/  LDC.64 R4, c[0x0][0x380] ;  /* 0x0000e000ff047b82 */ /* 0x000e220000000a00 */
[----:B------:R-:W1:Y:S01]  /*0030*/  LDCU.64 UR6, c[0x0][0x358] ;  /* 0x00006b00ff0677ac */ /* 0x000e620008000a00 */
[----:B0-----:R-:W-:-:S06]  /*0040*/  IMAD.WIDE.U32 R4, R0, 0x4, R4 ;  /* 0x0000000400047825 */ /* 0x001fcc00078e0004 */
[----:B-1----:R0:W2:Y:S01]  /*0050*/  LDG.E R4, desc[UR6][R4.64] ;  /* 0x0000000604047981 */ /* 0x0020a2000c1e1900 */
[----:B------:R-:W1:Y:S01]  /*0060*/  S2UR UR5, SR_CgaCtaId ;  /* 0x00000000000579c3 */ /* 0x000e620000008800 */
[----:B------:R-:W-:Y:S01]  /*0070*/  UMOV UR4, 0x400 ;  /* 0x0000040000047882 */ /* 0x000fe20000000000 */
[C---:B------:R-:W-:Y:S02]  /*0080*/  ISETP.GT.U32.AND P0, PT, R0.reuse, 0x1f3, PT ;  /* 0x000001f30000780c */ /* 0x040fe40003f04070 */
[----:B------:R-:W-:Y:S01]  /*0090*/  ISETP.GT.U32.AND P1, PT, R0, 0xf9, PT ;  /* 0x000000f90000780c */ /* 0x000fe20003f24070 */
[----:B-1----:R-:W-:-:S06]  /*00a0*/  ULEA UR4, UR5, UR4, 0x18 ;  /* 0x0000000405047291 */ /* 0x002fcc000f8ec0ff */
[----:B------:R-:W-:-:S05]  /*00b0*/  LEA R3, R0, UR4, 0x2 ;  /* 0x0000000400037c11 */ /* 0x000fca000f8e10ff */
[C-C-:B------:R-:W-:Y:S02]  /*00c0*/  @!P0 IMAD R2, R0.reuse, 0x4, R3.reuse ;  /* 0x0000000400028824 */ /* 0x140fe400078e0203 */
[----:B0-----:R-:W-:Y:S01]  /*00d0*/  @!P1 IMAD R5, R0, 0xc, R3 ;  /* 0x0000000c00059824 */ /* 0x001fe200078e0203 */
[----:B--2---:R-:W-:Y:S01]  /*00e0*/  STS [R3], R4 ;  /* 0x0000000403007388 */ /* 0x004fe20000000800 */
[----:B------:R-:W-:Y:S06]  /*00f0*/  BAR.SYNC.DEFER_BLOCKING 0x0 ;  /* 0x0000000000007b1d */ /* 0x000fec0000010000 */
[----:B------:R-:W-:Y:S04]  /*0100*/  @!P0 LDS R6, [R2] ;  /* 0x0000000002068984 */ /* 0x000fe80000000800 */
[----:B------:R-:W0:Y:S02]  /*0110*/  @!P0 LDS R7, [R2+0x4] ;  /* 0x0000040002078984 */ /* 0x000e240000000800 */
[----:B0-----:R-:W-:-:S05]  /*0120*/  @!P0 VIMNMX R7, PT, PT, R6, R7, !PT ;  /* 0x0000000706078248 */ /* 0x001fca0007fe0100 */
[----:B------:R-:W-:Y:S01]  /*0130*/  @!P0 STS [R2], R7 ;  /* 0x0000000702008388 */ /* 0x000fe20000000800 */
[----:B------:R-:W-:Y:S01]  /*0140*/  BAR.SYNC.DEFER_BLOCKING 0x0 ;  /* 0x0000000000007b1d */ /* 0x000fe20000010000 */
[----:B------:R-:W-:-:S13]  /*0150*/  ISETP.GT.U32.AND P0, PT, R0, 0x7c, PT ;  /* 0x0000007c0000780c */ /* 0x000fda0003f04070 */
[----:B------:R-:W-:Y:S01]  /*0160*/  @!P0 IMAD R4, R0, 0x1c, R3 ;  /* 0x0000001c00048824 */ /* 0x000fe200078e0203 */
        /* <DEDUP_REMOVED lines=53> */
[----:B------:R-:W-:Y:S04]  /*04c0*/  @!P1 LDS R0, [UR4] ;  /* 0x00000004ff009984 */ /* 0x000fe80008000800 */
[----:B------:R-:W0:Y:S02]  /*04d0*/  @!P1 LDS R7, [UR4+0x800] ;  /* 0x00080004ff079984 */ /* 0x000e240008000800 */
[----:B0-----:R-:W-:-:S05]  /*04e0*/  @!P1 VIMNMX R0, PT, PT, R0, R7, !PT ;  /* 0x0000000700009248 */ /* 0x001fca0007fe0100 */
[----:B------:R0:W-:Y:S01]  /*04f0*/  @!P1 STS [UR4], R0 ;  /* 0x00000000ff009988 */ /* 0x0001e20008000804 */
[----:B------:R-:W-:Y:S06]  /*0500*/  BAR.SYNC.DEFER_BLOCKING 0x0 ;  /* 0x0000000000007b1d */ /* 0x000fec0000010000 */
[----:B------:R-:W-:Y:S05]  /*0510*/  @P1 EXIT ;  /* 0x000000000000194d */ /* 0x000fea0003800000 */
[----:B------:R-:W1:Y:S01]  /*0520*/  LDS R5, [UR4] ;  /* 0x00000004ff057984 */ /* 0x000e620008000800 */
[----:B------:R-:W1:Y:S03]  /*0530*/  LDC.64 R2, c[0x0][0x380] ;  /* 0x0000e000ff027b82 */ /* 0x000e660000000a00 */
[----:B-1----:R-:W-:Y:S01]  /*0540*/  STG.E desc[UR6][R2.64], R5 ;  /* 0x0000000502007986 */ /* 0x002fe2000c101906 */
[----:B------:R-:W-:Y:S05]  /*0550*/  EXIT ;  /* 0x000000000000794d */ /* 0x000fea0003800000 */
.L_x_1:
        /* <DEDUP_REMOVED lines=10> */
.L_x_8:


//--------------------- .text._Z9globalMaxPi      --------------------------
	.section	.text._Z9globalMaxPi,"ax",@progbits
	.align	128
        .global         _Z9globalMaxPi
        .type           _Z9globalMaxPi,@function
        .size           _Z9globalMaxPi,(.L_x_9 - _Z9globalMaxPi)
        .other          _Z9globalMaxPi,@"STO_CUDA_ENTRY STV_DEFAULT"
_Z9globalMaxPi:
.text._Z9globalMaxPi:
[----:B------:R-:W-:Y:S01]  /*0000*/  LDC R1, c[0x0][0x37c] ;  /* 0x0000df00ff017b82 */ /* 0x000fe20000000800 */
[----:B------:R-:W0:Y:S01]  /*0010*/  S2R R0, SR_TID.X ;  /* 0x0000000000007919 */ /* 0x000e220000002100 */
[----:B------:R-:W1:Y:S01]  /*0020*/  LDCU.64 UR4, c[0x0][0x358] ;  /* 0x00006b00ff0477ac */ /* 0x000e620008000a00 */
[----:B0-----:R-:W-:-:S13]  /*0030*/  ISETP.GT.U32.AND P0, PT, R0, 0x1f3, PT ;  /* 0x000001f30000780c */ /* 0x001fda0003f04070 */
[----:B------:R-:W0:Y:S01]  /*0040*/  @!P0 LDC.64 R2, c[0x0][0x380] ;  /* 0x0000e000ff028b82 */ /* 0x000e220000000a00 */
[----:B------:R-:W-:-:S04]  /*0050*/  @!P0 IMAD.SHL.U32 R5, R0, 0x2, RZ ;  /* 0x0000000200058824 */ /* 0x000fc800078e00ff */
[----:B0-----:R-:W-:-:S05]  /*0060*/  @!P0 IMAD.WIDE.U32 R2, R5, 0x4, R2 ;  /* 0x0000000405028825 */ /* 0x001fca00078e0002 */
[----:B-1----:R-:W2:Y:S04]  /*0070*/  @!P0 LDG.E R6, desc[UR4][R2.64] ;  /* 0x0000000402068981 */ /* 0x002ea8000c1e1900 */
[----:B------:R-:W2:Y:S01]  /*0080*/  @!P0 LDG.E R7, desc[UR4][R2.64+0x4] ;  /* 0x0000040402078981 */ /* 0x000ea2000c1e1900 */
[----:B------:R-:W-:-:S13]  /*0090*/  ISETP.GT.U32.AND P1, PT, R0, 0xf9, PT ;  /* 0x000000f90000780c */ /* 0x000fda0003f24070 */
[----:B------:R-:W0:Y:S01]  /*00a0*/  @!P1 LDC.64 R4, c[0x0][0x380] ;  /* 0x0000e000ff049b82 */ /* 0x000e220000000a00 */
[----:B------:R-:W-:-:S04]  /*00b0*/  @!P1 IMAD.SHL.U32 R11, R0, 0x4, RZ ;  /* 0x00000004000b9824 */ /* 0x000fc800078e00ff */
[----:B0-----:R-:W-:Y:S01]  /*00c0*/  @!P1 IMAD.WIDE.U32 R4, R11, 0x4, R4 ;  /* 0x000000040b049825 */ /* 0x001fe200078e0004 */
[----:B--2---:R-:W-:-:S05]  /*00d0*/  @!P0 VIMNMX R9, PT, PT, R6, R7, !PT ;  /* 0x0000000706098248 */ /* 0x004fca0007fe0100 */
[----:B------:R0:W-:Y:S01]  /*00e0*/  @!P0 STG.E desc[UR4][R2.64], R9 ;  /* 0x0000000902008986 */ /* 0x0001e2000c101904 */
[----:B------:R-:W-:Y:S06]  /*00f0*/  BAR.SYNC.DEFER_BLOCKING 0x0 ;  /* 0x0000000000007b1d */ /* 0x000fec0000010000 */
[----:B------:R-:W2:Y:S04]  /*0100*/  @!P1 LDG.E R8, desc[UR4][R4.64] ;  /* 0x0000000404089981 */ /* 0x000ea8000c1e1900 */
[----:B------:R-:W2:Y:S01]  /*0110*/  @!P1 LDG.E R11, desc[UR4][R4.64+0x8] ;  /* 0x00000804040b9981 */ /* 0x000ea2000c1e1900 */
[----:B------:R-:W-:-:S13]  /*0120*/  ISETP.GT.U32.AND P0, PT, R0, 0x7c, PT ;  /* 0x0000007c0000780c */ /* 0x000fda0003f04070 */
[----:B------:R-:W1:Y:S01]  /*0130*/  @!P0 LDC.64 R6, c[0x0][0x380] ;  /* 0x0000e000ff068b82 */ /* 0x000e620000000a00 */
[----:B------:R-:W-:-:S04]  /*0140*/  @!P0 IMAD.SHL.U32 R13, R0, 0x8, RZ ;  /* 0x00000008000d8824 */ /* 0x000fc800078e00ff */
[----:B-1----:R-:W-:Y:S01]  /*0150*/  @!P0 IMAD.WIDE.U32 R6, R13, 0x4, R6 ;  /* 0x000000040d068825 */ /* 0x002fe200078e0006 */
[----:B--2---:R-:W-:-:S05]  /*0160*/  @!P1 VIMNMX R11, PT, PT, R8, R11, !PT ;  /* 0x0000000b080b9248 */ /* 0x004fca0007fe0100 */
[----:B------:R1:W-:Y:S01]  /*0170*/  @!P1 STG.E desc[UR4][R4.64], R11 ;  /* 0x0000000b04009986 */ /* 0x0003e2000c101904 */
[----:B------:R-:W-:Y:S06]  /*0180*/  BAR.SYNC.DEFER_BLOCKING 0x0 ;  /* 0x0000000000007b1d */ /* 0x000fec0000010000 */
[----:B------:R-:W2:Y:S04]  /*0190*/  @!P0 LDG.E R8, desc[UR4][R6.64] ;  /* 0x0000000406088981 */ /* 0x000ea8000c1e1900 */
[----:B0-----:R-:W2:Y:S01]  /*01a0*/  @!P0 LDG.E R9, desc[UR4][R6.64+0x10] ;  /* 0x0000100406098981 */ /* 0x001ea2000c1e1900 */
        /* <DEDUP_REMOVED lines=8> */
[----:B-1----:R-:W2:Y:S01]  /*0230*/  @!P1 LDG.E R11, desc[UR4][R2.64+0x20] ;  /* 0x00002004020b9981 */ /* 0x002ea2000c1e1900 */
        /* <DEDUP_REMOVED lines=34> */
[----:B-1----:R-:W2:Y:S04]  /*0460*/  @!P0 LDG.E R6, desc[UR4][R4.64] ;  /* 0x0000000404068981 */ /* 0x002ea8000c1e1900 */
[----:B------:R-:W2:Y:S01]  /*0470*/  @!P0 LDG.E R7, desc[UR4][R4.64+0x200] ;  /* 0x0002000404078981 */ /* 0x000ea2000c1e1900 */
[C---:B------:R-:W-:Y:S01]  /*0480*/  ISETP.GT.U32.AND P1, PT, R0.reuse, 0x1, PT ;  /* 0x000000010000780c */ /* 0x040fe20003f24070 */
[----:B------:R-:W-:Y:S01]  /*0490*/  BSSY.RECONVERGENT B0, `(.L_x_2) ;  /* 0x000000d000007945 */ /* 0x000fe20003800200 */
[----:B------:R-:W-:-:S02]  /*04a0*/  ISETP.NE.AND P2, PT, R0, RZ, PT ;  /* 0x000000ff0000720c */ /* 0x000fc40003f45270 */
[----:B--2---:R-:W-:-:S05]  /*04b0*/  @!P0 VIMNMX R7, PT, PT, R6, R7, !PT ;  /* 0x0000000706078248 */ /* 0x004fca0007fe0100 */
[----:B------:R0:W-:Y:S01]  /*04c0*/  @!P0 STG.E desc[UR4][R4.64], R7 ;  /* 0x0000000704008986 */ /* 0x0001e2000c101904 */
[----:B------:R-:W-:Y:S06]  /*04d0*/  BAR.SYNC.DEFER_BLOCKING 0x0 ;  /* 0x0000000000007b1d */ /* 0x000fec0000010000 */
[----:B------:R-:W-:Y:S05]  /*04e0*/  @P1 BRA `(.L_x_3) ;  /* 0x00000000001c1947 */ /* 0x000fea0003800000 */
[----:B0-----:R-:W0:Y:S01]  /*04f0*/  LDC.64 R2, c[0x0][0x380] ;  /* 0x0000e000ff027b82 */ /* 0x001e220000000a00 */
[----:B------:R-:W-:-:S04]  /*0500*/  IMAD.SHL.U32 R5, R0, 0x200, RZ ;  /* 0x0000020000057824 */ /* 0x000fc800078e00ff */
[----:B0-----:R-:W-:-:S05]  /*0510*/  IMAD.WIDE.U32 R2, R5, 0x4, R2 ;  /* 0x0000000405027825 */ /* 0x001fca00078e0002 */
[----:B------:R-:W2:Y:S04]  /*0520*/  LDG.E R0, desc[UR4][R2.64] ;  /* 0x0000000402007981 */ /* 0x000ea8000c1e1900 */
[----:B------:R-:W2:Y:S02]  /*0530*/  LDG.E R5, desc[UR4][R2.64+0x400] ;  /* 0x0004000402057981 */ /* 0x000ea4000c1e1900 */
[----:B--2---:R-:W-:-:S05]  /*0540*/  VIMNMX R5, PT, PT, R0, R5, !PT ;  /* 0x0000000500057248 */ /* 0x004fca0007fe0100 */
[----:B------:R1:W-:Y:S02]  /*0550*/  STG.E desc[UR4][R2.64], R5 ;  /* 0x0000000502007986 */ /* 0x0003e4000c101904 */
.L_x_3:
[----:B------:R-:W-:Y:S05]  /*0560*/  BSYNC.RECONVERGENT B0 ;  /* 0x0000000000007941 */ /* 0x000fea0003800200 */
.L_x_2:
[----:B------:R-:W-:Y:S06]  /*0570*/  BAR.SYNC.DEFER_BLOCKING 0x0 ;  /* 0x0000000000007b1d */ /* 0x000fec0000010000 */
[----:B------:R-:W-:Y:S04]  /*0580*/  BSSY.RECONVERGENT B0, `(.L_x_4) ;  /* 0x0000007000007945 */ /* 0x000fe80003800200 */
[----:B------:R-:W-:Y:S05]  /*0590*/  @P2 BRA `(.L_x_5) ;  /* 0x0000000000142947 */ /* 0x000fea0003800000 */
[----:B01----:R-:W0:Y:S02]  /*05a0*/  LDC.64 R2, c[0x0][0x380] ;  /* 0x0000e000ff027b82 */ /* 0x003e240000000a00 */
[----:B0-----:R-:W2:Y:S04]  /*05b0*/  LDG.E R0, desc[UR4][R2.64] ;  /* 0x0000000402007981 */ /* 0x001ea8000c1e1900 */
[----:B------:R-:W2:Y:S02]  /*05c0*/  LDG.E R5, desc[UR4][R2.64+0x800] ;  /* 0x0008000402057981 */ /* 0x000ea4000c1e1900 */
[----:B--2---:R-:W-:-:S05]  /*05d0*/  VIMNMX R5, PT, PT, R0, R5, !PT ;  /* 0x0000000500057248 */ /* 0x004fca0007fe0100 */
[----:B------:R2:W-:Y:S02]  /*05e0*/  STG.E desc[UR4][R2.64], R5 ;  /* 0x0000000502007986 */ /* 0x0005e4000c101904 */
.L_x_5:
[----:B------:R-:W-:Y:S05]  /*05f0*/  BSYNC.RECONVERGENT B0 ;  /* 0x0000000000007941 */ /* 0x000fea0003800200 */
.L_x_4:
[----:B------:R-:W-:Y:S06]  /*0600*/  BAR.SYNC.DEFER_BLOCKING 0x0 ;  /* 0x0000000000007b1d */ /* 0x000fec0000010000 */
[----:B------:R-:W-:Y:S05]  /*0610*/  EXIT ;  /* 0x000000000000794d */ /* 0x000fea0003800000 */
.L_x_6:
        /* <DEDUP_REMOVED lines=14> */
.L_x_9:


//--------------------- .nv.shared._Z13sequentialMaxPi --------------------------
	.section	.nv.shared._Z13sequentialMaxPi,"aw",@nobits
	.sectionflags	@""
	.align	4
.nv.shared._Z13sequentialMaxPi:
	.zero		5024


//--------------------- .nv.shared.reserved.0     --------------------------
	.section	.nv.shared.reserved.0,"aw",@nobits
	.weak		__nv_reservedSMEM_offset_0_alias
	.size		__nv_reservedSMEM_offset_0_alias, 0, 64
	.other		__nv_reservedSMEM_offset_0_alias,@"STO_CUDA_RESERVED_SHARED STV_DEFAULT"
__nv_reservedSMEM_offset_0_alias:
	.zero		0
	.zero		64


//--------------------- .nv.shared._Z15interleavingMaxPi --------------------------
	.section	.nv.shared._Z15interleavingMaxPi,"aw",@nobits
	.sectionflags	@""
	.align	4
.nv.shared._Z15interleavingMaxPi:
	.zero		5024


//--------------------- .nv.constant0._Z13sequentialMaxPi --------------------------
	.section	.nv.constant0._Z13sequentialMaxPi,"a",@progbits
	.sectionflags	@""
	.align	4
.nv.constant0._Z13sequentialMaxPi:
	.zero		904


//--------------------- .nv.constant0._Z15interleavingMaxPi --------------------------
	.section	.nv.constant0._Z15interleavingMaxPi,"a",@progbits
	.sectionflags	@""
	.align	4
.nv.constant0._Z15interleavingMaxPi:
	.zero		904


//--------------------- .nv.constant0._Z9globalMaxPi --------------------------
	.section	.nv.constant0._Z9globalMaxPi,"a",@progbits
	.sectionflags	@""
	.align	4
.nv.constant0._Z9globalMaxPi:
	.zero		904


//--------------------- SYMBOLS --------------------------

	.type		.nv.reservedSmem.offset0,@object
	.size		.nv.reservedSmem.offset0,0x4
	.type		.nv.reservedSmem.cap,@object
	.size		.nv.reservedSmem.cap,0x4
